//
// Generated by NVIDIA NVVM Compiler
//
// Compiler Build ID: CL-36424714
// Cuda compilation tools, release 13.0, V13.0.88
// Based on NVVM 20.0.0
//

.version 9.0
.target sm_100
.address_size 64

	// .globl	_Z17gpu_print_elementP2lli
.extern .func  (.param .b32 func_retval0) vprintf
(
	.param .b64 vprintf_param_0,
	.param .b64 vprintf_param_1
)
;
.global .align 1 .b8 $str[10] = {107, 101, 121, 32, 61, 32, 37, 100, 10};

.visible .entry _Z17gpu_print_elementP2lli(
	.param .u64 .ptr .align 1 _Z17gpu_print_elementP2lli_param_0,
	.param .u32 _Z17gpu_print_elementP2lli_param_1
)
{
	.local .align 8 .b8 	__local_depot0[8];
	.reg .b64 	%SP;
	.reg .b64 	%SPL;
	.reg .pred 	%p<10>;
	.reg .b32 	%r<101>;
	.reg .b64 	%rd<55>;

	mov.u64 	%SPL, __local_depot0;
	cvta.local.u64 	%SP, %SPL;
	ld.param.u64 	%rd51, [_Z17gpu_print_elementP2lli_param_0];
	ld.param.u32 	%r10, [_Z17gpu_print_elementP2lli_param_1];
	add.u64 	%rd12, %SP, 0;
	add.u64 	%rd1, %SPL, 0;
	setp.lt.s32 	%p1, %r10, 1;
	@%p1 bra 	$L__BB0_13;
	and.b32  	%r1, %r10, 15;
	setp.lt.u32 	%p2, %r10, 16;
	@%p2 bra 	$L__BB0_4;
	and.b32  	%r11, %r10, 2147483632;
	neg.s32 	%r99, %r11;
	mov.u64 	%rd13, $str;
$L__BB0_3:
	.pragma "nounroll";
	ld.u32 	%r12, [%rd51];
	st.local.u32 	[%rd1], %r12;
	cvta.global.u64 	%rd14, %rd13;
	{ // callseq 0, 0
	.param .b64 param0;
	st.param.b64 	[param0], %rd14;
	.param .b64 param1;
	st.param.b64 	[param1], %rd12;
	.param .b32 retval0;
	call.uni (retval0), 
	vprintf, 
	(
	param0, 
	param1
	);
	ld.param.b32 	%r13, [retval0];
	} // callseq 0
	ld.u64 	%rd16, [%rd51+8];
	ld.u32 	%r15, [%rd16];
	st.local.u32 	[%rd1], %r15;
	{ // callseq 1, 0
	.param .b64 param0;
	st.param.b64 	[param0], %rd14;
	.param .b64 param1;
	st.param.b64 	[param1], %rd12;
	.param .b32 retval0;
	call.uni (retval0), 
	vprintf, 
	(
	param0, 
	param1
	);
	ld.param.b32 	%r16, [retval0];
	} // callseq 1
	ld.u64 	%rd17, [%rd16+8];
	ld.u32 	%r18, [%rd17];
	st.local.u32 	[%rd1], %r18;
	{ // callseq 2, 0
	.param .b64 param0;
	st.param.b64 	[param0], %rd14;
	.param .b64 param1;
	st.param.b64 	[param1], %rd12;
	.param .b32 retval0;
	call.uni (retval0), 
	vprintf, 
	(
	param0, 
	param1
	);
	ld.param.b32 	%r19, [retval0];
	} // callseq 2
	ld.u64 	%rd18, [%rd17+8];
	ld.u32 	%r21, [%rd18];
	st.local.u32 	[%rd1], %r21;
	{ // callseq 3, 0
	.param .b64 param0;
	st.param.b64 	[param0], %rd14;
	.param .b64 param1;
	st.param.b64 	[param1], %rd12;
	.param .b32 retval0;
	call.uni (retval0), 
	vprintf, 
	(
	param0, 
	param1
	);
	ld.param.b32 	%r22, [retval0];
	} // callseq 3
	ld.u64 	%rd19, [%rd18+8];
	ld.u32 	%r24, [%rd19];
	st.local.u32 	[%rd1], %r24;
	{ // callseq 4, 0
	.param .b64 param0;
	st.param.b64 	[param0], %rd14;
	.param .b64 param1;
	st.param.b64 	[param1], %rd12;
	.param .b32 retval0;
	call.uni (retval0), 
	vprintf, 
	(
	param0, 
	param1
	);
	ld.param.b32 	%r25, [retval0];
	} // callseq 4
	ld.u64 	%rd20, [%rd19+8];
	ld.u32 	%r27, [%rd20];
	st.local.u32 	[%rd1], %r27;
	{ // callseq 5, 0
	.param .b64 param0;
	st.param.b64 	[param0], %rd14;
	.param .b64 param1;
	st.param.b64 	[param1], %rd12;
	.param .b32 retval0;
	call.uni (retval0), 
	vprintf, 
	(
	param0, 
	param1
	);
	ld.param.b32 	%r28, [retval0];
	} // callseq 5
	ld.u64 	%rd21, [%rd20+8];
	ld.u32 	%r30, [%rd21];
	st.local.u32 	[%rd1], %r30;
	{ // callseq 6, 0
	.param .b64 param0;
	st.param.b64 	[param0], %rd14;
	.param .b64 param1;
	st.param.b64 	[param1], %rd12;
	.param .b32 retval0;
	call.uni (retval0), 
	vprintf, 
	(
	param0, 
	param1
	);
	ld.param.b32 	%r31, [retval0];
	} // callseq 6
	ld.u64 	%rd22, [%rd21+8];
	ld.u32 	%r33, [%rd22];
	st.local.u32 	[%rd1], %r33;
	{ // callseq 7, 0
	.param .b64 param0;
	st.param.b64 	[param0], %rd14;
	.param .b64 param1;
	st.param.b64 	[param1], %rd12;
	.param .b32 retval0;
	call.uni (retval0), 
	vprintf, 
	(
	param0, 
	param1
	);
	ld.param.b32 	%r34, [retval0];
	} // callseq 7
	ld.u64 	%rd23, [%rd22+8];
	ld.u32 	%r36, [%rd23];
	st.local.u32 	[%rd1], %r36;
	{ // callseq 8, 0
	.param .b64 param0;
	st.param.b64 	[param0], %rd14;
	.param .b64 param1;
	st.param.b64 	[param1], %rd12;
	.param .b32 retval0;
	call.uni (retval0), 
	vprintf, 
	(
	param0, 
	param1
	);
	ld.param.b32 	%r37, [retval0];
	} // callseq 8
	ld.u64 	%rd24, [%rd23+8];
	ld.u32 	%r39, [%rd24];
	st.local.u32 	[%rd1], %r39;
	{ // callseq 9, 0
	.param .b64 param0;
	st.param.b64 	[param0], %rd14;
	.param .b64 param1;
	st.param.b64 	[param1], %rd12;
	.param .b32 retval0;
	call.uni (retval0), 
	vprintf, 
	(
	param0, 
	param1
	);
	ld.param.b32 	%r40, [retval0];
	} // callseq 9
	ld.u64 	%rd25, [%rd24+8];
	ld.u32 	%r42, [%rd25];
	st.local.u32 	[%rd1], %r42;
	{ // callseq 10, 0
	.param .b64 param0;
	st.param.b64 	[param0], %rd14;
	.param .b64 param1;
	st.param.b64 	[param1], %rd12;
	.param .b32 retval0;
	call.uni (retval0), 
	vprintf, 
	(
	param0, 
	param1
	);
	ld.param.b32 	%r43, [retval0];
	} // callseq 10
	ld.u64 	%rd26, [%rd25+8];
	ld.u32 	%r45, [%rd26];
	st.local.u32 	[%rd1], %r45;
	{ // callseq 11, 0
	.param .b64 param0;
	st.param.b64 	[param0], %rd14;
	.param .b64 param1;
	st.param.b64 	[param1], %rd12;
	.param .b32 retval0;
	call.uni (retval0), 
	vprintf, 
	(
	param0, 
	param1
	);
	ld.param.b32 	%r46, [retval0];
	} // callseq 11
	ld.u64 	%rd27, [%rd26+8];
	ld.u32 	%r48, [%rd27];
	st.local.u32 	[%rd1], %r48;
	{ // callseq 12, 0
	.param .b64 param0;
	st.param.b64 	[param0], %rd14;
	.param .b64 param1;
	st.param.b64 	[param1], %rd12;
	.param .b32 retval0;
	call.uni (retval0), 
	vprintf, 
	(
	param0, 
	param1
	);
	ld.param.b32 	%r49, [retval0];
	} // callseq 12
	ld.u64 	%rd28, [%rd27+8];
	ld.u32 	%r51, [%rd28];
	st.local.u32 	[%rd1], %r51;
	{ // callseq 13, 0
	.param .b64 param0;
	st.param.b64 	[param0], %rd14;
	.param .b64 param1;
	st.param.b64 	[param1], %rd12;
	.param .b32 retval0;
	call.uni (retval0), 
	vprintf, 
	(
	param0, 
	param1
	);
	ld.param.b32 	%r52, [retval0];
	} // callseq 13
	ld.u64 	%rd29, [%rd28+8];
	ld.u32 	%r54, [%rd29];
	st.local.u32 	[%rd1], %r54;
	{ // callseq 14, 0
	.param .b64 param0;
	st.param.b64 	[param0], %rd14;
	.param .b64 param1;
	st.param.b64 	[param1], %rd12;
	.param .b32 retval0;
	call.uni (retval0), 
	vprintf, 
	(
	param0, 
	param1
	);
	ld.param.b32 	%r55, [retval0];
	} // callseq 14
	ld.u64 	%rd30, [%rd29+8];
	ld.u32 	%r57, [%rd30];
	st.local.u32 	[%rd1], %r57;
	{ // callseq 15, 0
	.param .b64 param0;
	st.param.b64 	[param0], %rd14;
	.param .b64 param1;
	st.param.b64 	[param1], %rd12;
	.param .b32 retval0;
	call.uni (retval0), 
	vprintf, 
	(
	param0, 
	param1
	);
	ld.param.b32 	%r58, [retval0];
	} // callseq 15
	ld.u64 	%rd51, [%rd30+8];
	add.s32 	%r99, %r99, 16;
	setp.ne.s32 	%p3, %r99, 0;
	@%p3 bra 	$L__BB0_3;
$L__BB0_4:
	setp.eq.s32 	%p4, %r1, 0;
	@%p4 bra 	$L__BB0_13;
	and.b32  	%r5, %r10, 7;
	setp.lt.u32 	%p5, %r1, 8;
	@%p5 bra 	$L__BB0_7;
	ld.u32 	%r60, [%rd51];
	st.local.u32 	[%rd1], %r60;
	mov.u64 	%rd31, $str;
	cvta.global.u64 	%rd32, %rd31;
	{ // callseq 16, 0
	.param .b64 param0;
	st.param.b64 	[param0], %rd32;
	.param .b64 param1;
	st.param.b64 	[param1], %rd12;
	.param .b32 retval0;
	call.uni (retval0), 
	vprintf, 
	(
	param0, 
	param1
	);
	ld.param.b32 	%r61, [retval0];
	} // callseq 16
	ld.u64 	%rd34, [%rd51+8];
	ld.u32 	%r63, [%rd34];
	st.local.u32 	[%rd1], %r63;
	{ // callseq 17, 0
	.param .b64 param0;
	st.param.b64 	[param0], %rd32;
	.param .b64 param1;
	st.param.b64 	[param1], %rd12;
	.param .b32 retval0;
	call.uni (retval0), 
	vprintf, 
	(
	param0, 
	param1
	);
	ld.param.b32 	%r64, [retval0];
	} // callseq 17
	ld.u64 	%rd35, [%rd34+8];
	ld.u32 	%r66, [%rd35];
	st.local.u32 	[%rd1], %r66;
	{ // callseq 18, 0
	.param .b64 param0;
	st.param.b64 	[param0], %rd32;
	.param .b64 param1;
	st.param.b64 	[param1], %rd12;
	.param .b32 retval0;
	call.uni (retval0), 
	vprintf, 
	(
	param0, 
	param1
	);
	ld.param.b32 	%r67, [retval0];
	} // callseq 18
	ld.u64 	%rd36, [%rd35+8];
	ld.u32 	%r69, [%rd36];
	st.local.u32 	[%rd1], %r69;
	{ // callseq 19, 0
	.param .b64 param0;
	st.param.b64 	[param0], %rd32;
	.param .b64 param1;
	st.param.b64 	[param1], %rd12;
	.param .b32 retval0;
	call.uni (retval0), 
	vprintf, 
	(
	param0, 
	param1
	);
	ld.param.b32 	%r70, [retval0];
	} // callseq 19
	ld.u64 	%rd37, [%rd36+8];
	ld.u32 	%r72, [%rd37];
	st.local.u32 	[%rd1], %r72;
	{ // callseq 20, 0
	.param .b64 param0;
	st.param.b64 	[param0], %rd32;
	.param .b64 param1;
	st.param.b64 	[param1], %rd12;
	.param .b32 retval0;
	call.uni (retval0), 
	vprintf, 
	(
	param0, 
	param1
	);
	ld.param.b32 	%r73, [retval0];
	} // callseq 20
	ld.u64 	%rd38, [%rd37+8];
	ld.u32 	%r75, [%rd38];
	st.local.u32 	[%rd1], %r75;
	{ // callseq 21, 0
	.param .b64 param0;
	st.param.b64 	[param0], %rd32;
	.param .b64 param1;
	st.param.b64 	[param1], %rd12;
	.param .b32 retval0;
	call.uni (retval0), 
	vprintf, 
	(
	param0, 
	param1
	);
	ld.param.b32 	%r76, [retval0];
	} // callseq 21
	ld.u64 	%rd39, [%rd38+8];
	ld.u32 	%r78, [%rd39];
	st.local.u32 	[%rd1], %r78;
	{ // callseq 22, 0
	.param .b64 param0;
	st.param.b64 	[param0], %rd32;
	.param .b64 param1;
	st.param.b64 	[param1], %rd12;
	.param .b32 retval0;
	call.uni (retval0), 
	vprintf, 
	(
	param0, 
	param1
	);
	ld.param.b32 	%r79, [retval0];
	} // callseq 22
	ld.u64 	%rd40, [%rd39+8];
	ld.u32 	%r81, [%rd40];
	st.local.u32 	[%rd1], %r81;
	{ // callseq 23, 0
	.param .b64 param0;
	st.param.b64 	[param0], %rd32;
	.param .b64 param1;
	st.param.b64 	[param1], %rd12;
	.param .b32 retval0;
	call.uni (retval0), 
	vprintf, 
	(
	param0, 
	param1
	);
	ld.param.b32 	%r82, [retval0];
	} // callseq 23
	ld.u64 	%rd51, [%rd40+8];
$L__BB0_7:
	setp.eq.s32 	%p6, %r5, 0;
	@%p6 bra 	$L__BB0_13;
	and.b32  	%r6, %r10, 3;
	setp.lt.u32 	%p7, %r5, 4;
	@%p7 bra 	$L__BB0_10;
	ld.u32 	%r84, [%rd51];
	st.local.u32 	[%rd1], %r84;
	mov.u64 	%rd41, $str;
	cvta.global.u64 	%rd42, %rd41;
	{ // callseq 24, 0
	.param .b64 param0;
	st.param.b64 	[param0], %rd42;
	.param .b64 param1;
	st.param.b64 	[param1], %rd12;
	.param .b32 retval0;
	call.uni (retval0), 
	vprintf, 
	(
	param0, 
	param1
	);
	ld.param.b32 	%r85, [retval0];
	} // callseq 24
	ld.u64 	%rd44, [%rd51+8];
	ld.u32 	%r87, [%rd44];
	st.local.u32 	[%rd1], %r87;
	{ // callseq 25, 0
	.param .b64 param0;
	st.param.b64 	[param0], %rd42;
	.param .b64 param1;
	st.param.b64 	[param1], %rd12;
	.param .b32 retval0;
	call.uni (retval0), 
	vprintf, 
	(
	param0, 
	param1
	);
	ld.param.b32 	%r88, [retval0];
	} // callseq 25
	ld.u64 	%rd45, [%rd44+8];
	ld.u32 	%r90, [%rd45];
	st.local.u32 	[%rd1], %r90;
	{ // callseq 26, 0
	.param .b64 param0;
	st.param.b64 	[param0], %rd42;
	.param .b64 param1;
	st.param.b64 	[param1], %rd12;
	.param .b32 retval0;
	call.uni (retval0), 
	vprintf, 
	(
	param0, 
	param1
	);
	ld.param.b32 	%r91, [retval0];
	} // callseq 26
	ld.u64 	%rd46, [%rd45+8];
	ld.u32 	%r93, [%rd46];
	st.local.u32 	[%rd1], %r93;
	{ // callseq 27, 0
	.param .b64 param0;
	st.param.b64 	[param0], %rd42;
	.param .b64 param1;
	st.param.b64 	[param1], %rd12;
	.param .b32 retval0;
	call.uni (retval0), 
	vprintf, 
	(
	param0, 
	param1
	);
	ld.param.b32 	%r94, [retval0];
	} // callseq 27
	ld.u64 	%rd51, [%rd46+8];
$L__BB0_10:
	setp.eq.s32 	%p8, %r6, 0;
	@%p8 bra 	$L__BB0_13;
	neg.s32 	%r100, %r6;
	mov.u64 	%rd47, $str;
$L__BB0_12:
	.pragma "nounroll";
	ld.u32 	%r96, [%rd51];
	st.local.u32 	[%rd1], %r96;
	cvta.global.u64 	%rd48, %rd47;
	{ // callseq 28, 0
	.param .b64 param0;
	st.param.b64 	[param0], %rd48;
	.param .b64 param1;
	st.param.b64 	[param1], %rd12;
	.param .b32 retval0;
	call.uni (retval0), 
	vprintf, 
	(
	param0, 
	param1
	);
	ld.param.b32 	%r97, [retval0];
	} // callseq 28
	ld.u64 	%rd51, [%rd51+8];
	add.s32 	%r100, %r100, 1;
	setp.ne.s32 	%p9, %r100, 0;
	@%p9 bra 	$L__BB0_12;
$L__BB0_13:
	ret;

}


// ===== COMPILED SASS (sm_100) =====

	.target	sm_100

	.elftype	@"ET_EXEC"


//--------------------- .note.nv.tkinfo           --------------------------
	.section	.note.nv.tkinfo,"",@"SHT_NOTE"
	.sectionflags	@"SHF_NOTE_NV_TKINFO"
	.tkinfo
        /*0018*/ 	.word	0x00000002
        /*0030*/ 	.string	""
        /*0030*/ 	.string	"ptxas"
        /*0030*/ 	.string	"Cuda compilation tools, release 13.0, V13.0.88"
        /*0030*/ 	.string	"Build cuda_13.0.r13.0/compiler.36424714_0"
        /*0030*/ 	.string	"-arch sm_100 -m 64 "



//--------------------- .note.nv.cuinfo           --------------------------
	.section	.note.nv.cuinfo,"",@"SHT_NOTE"
	.sectionflags	@"SHF_NOTE_NV_CUINFO"
        /*0018*/ 	.short	0x0002
        /*001a*/ 	.short	0x0064
        /*001c*/ 	.short	0x0082
	.zero		2


//--------------------- .nv.info                  --------------------------
	.section	.nv.info,"",@"SHT_CUDA_INFO"
	.align	4


	//----- nvinfo : EIATTR_REGCOUNT
	.align		4
        /*0000*/ 	.byte	0x04, 0x2f
        /*0002*/ 	.short	(.L_2 - .L_1)
	.align		4
.L_1:
        /*0004*/ 	.word	index@(_Z17gpu_print_elementP2lli)
        /*0008*/ 	.word	0x0000001b


	//----- nvinfo : EIATTR_FRAME_SIZE
	.align		4
.L_2:
        /*000c*/ 	.byte	0x04, 0x11
        /*000e*/ 	.short	(.L_4 - .L_3)
	.align		4
.L_3:
        /*0010*/ 	.word	index@(_Z17gpu_print_elementP2lli)
        /*0014*/ 	.word	0x00000008


	//----- nvinfo : EIATTR_MIN_STACK_SIZE
	.align		4
.L_4:
        /*0018*/ 	.byte	0x04, 0x12
        /*001a*/ 	.short	(.L_6 - .L_5)
	.align		4
.L_5:
        /*001c*/ 	.word	index@(_Z17gpu_print_elementP2lli)
        /*0020*/ 	.word	0x00000008
.L_6:


//--------------------- .nv.compat                --------------------------
	.section	.nv.compat,"",@"SHT_CUDA_COMPAT_INFO"
	.align	4
        /*0000*/ 	.byte	0x02, 0x09, 0x00, 0x00, 0x02, 0x02, 0x01, 0x00, 0x02, 0x05, 0x05, 0x00, 0x03, 0x07, 0x01, 0x01
        /*0010*/ 	.byte	0x02, 0x03, 0x00, 0x00, 0x02, 0x06, 0x01, 0x00, 0x04, 0x0b, 0x08, 0x00, 0x09, 0x00, 0x00, 0x00
        /*0020*/ 	.byte	0x00, 0x00, 0x00, 0x00


//--------------------- .nv.info._Z17gpu_print_elementP2lli --------------------------
	.section	.nv.info._Z17gpu_print_elementP2lli,"",@"SHT_CUDA_INFO"
	.sectionflags	@""
	.align	4


	//----- nvinfo : EIATTR_CUDA_API_VERSION
	.align		4
        /*0000*/ 	.byte	0x04, 0x37
        /*0002*/ 	.short	(.L_8 - .L_7)
.L_7:
        /*0004*/ 	.word	0x00000082


	//----- nvinfo : EIATTR_KPARAM_INFO
	.align		4
.L_8:
        /*0008*/ 	.byte	0x04, 0x17
        /*000a*/ 	.short	(.L_10 - .L_9)
.L_9:
        /*000c*/ 	.word	0x00000000
        /*0010*/ 	.short	0x0001
        /*0012*/ 	.short	0x0008
        /*0014*/ 	.byte	0x00, 0xf0, 0x11, 0x00


	//----- nvinfo : EIATTR_KPARAM_INFO
	.align		4
.L_10:
        /*0018*/ 	.byte	0x04, 0x17
        /*001a*/ 	.short	(.L_12 - .L_11)
.L_11:
        /*001c*/ 	.word	0x00000000
        /*0020*/ 	.short	0x0000
        /*0022*/ 	.short	0x0000
        /*0024*/ 	.byte	0x00, 0xf5, 0x21, 0x00


	//----- nvinfo : EIATTR_SPARSE_MMA_MASK
	.align		4
.L_12:
        /*0028*/ 	.byte	0x03, 0x50
        /*002a*/ 	.short	0x0000


	//----- nvinfo : EIATTR_MAXREG_COUNT
	.align		4
        /*002c*/ 	.byte	0x03, 0x1b
        /*002e*/ 	.short	0x00ff


	//----- nvinfo : EIATTR_EXTERNS
	.align		4
        /*0030*/ 	.byte	0x04, 0x0f
        /*0032*/ 	.short	(.L_14 - .L_13)


	//   ....[0]....
	.align		4
.L_13:
        /*0034*/ 	.word	index@(vprintf)


	//----- nvinfo : EIATTR_MERCURY_ISA_VERSION
	.align		4
.L_14:
        /*0038*/ 	.byte	0x03, 0x5f
        /*003a*/ 	.short	0x0101


	//----- nvinfo : EIATTR_VRC_CTA_INIT_COUNT
	.align		4
        /*003c*/ 	.byte	0x02, 0x4a
	.zero		1
	.zero		1


	//----- nvinfo : EIATTR_SYSCALL_OFFSETS
	.align		4
        /*0040*/ 	.byte	0x04, 0x46
        /*0042*/ 	.short	(.L_16 - .L_15)


	//   ....[0]....
.L_15:
        /*0044*/ 	.word	0x00000200


	//   ....[1]....
        /*0048*/ 	.word	0x000002b0


	//   ....[2]....
        /*004c*/ 	.word	0x00000360


	//   ....[3]....
        /*0050*/ 	.word	0x00000410


	//   ....[4]....
        /*0054*/ 	.word	0x000004c0


	//   ....[5]....
        /*0058*/ 	.word	0x00000570


	//   ....[6]....
        /*005c*/ 	.word	0x00000620


	//   ....[7]....
        /*0060*/ 	.word	0x000006d0


	//   ....[8]....
        /*0064*/ 	.word	0x00000780


	//   ....[9]....
        /*0068*/ 	.word	0x00000830


	//   ....[10]....
        /*006c*/ 	.word	0x000008e0


	//   ....[11]....
        /*0070*/ 	.word	0x00000990


	//   ....[12]....
        /*0074*/ 	.word	0x00000a40


	//   ....[13]....
        /*0078*/ 	.word	0x00000af0


	//   ....[14]....
        /*007c*/ 	.word	0x00000ba0


	//   ....[15]....
        /*0080*/ 	.word	0x00000c50


	//   ....[16]....
        /*0084*/ 	.word	0x00000da0


	//   ....[17]....
        /*0088*/ 	.word	0x00000e50


	//   ....[18]....
        /*008c*/ 	.word	0x00000f00


	//   ....[19]....
        /*0090*/ 	.word	0x00000fb0


	//   ....[20]....
        /*0094*/ 	.word	0x00001060


	//   ....[21]....
        /*0098*/ 	.word	0x00001110


	//   ....[22]....
        /*009c*/ 	.word	0x000011c0


	//   ....[23]....
        /*00a0*/ 	.word	0x00001270


	//   ....[24]....
        /*00a4*/ 	.word	0x00001390


	//   ....[25]....
        /*00a8*/ 	.word	0x00001440


	//   ....[26]....
        /*00ac*/ 	.word	0x000014f0


	//   ....[27]....
        /*00b0*/ 	.word	0x000015a0


	//   ....[28]....
        /*00b4*/ 	.word	0x000016c0


	//----- nvinfo : EIATTR_EXIT_INSTR_OFFSETS
	.align		4
.L_16:
        /*00b8*/ 	.byte	0x04, 0x1c
        /*00ba*/ 	.short	(.L_18 - .L_17)


	//   ....[0]....
.L_17:
        /*00bc*/ 	.word	0x00000070


	//   ....[1]....
        /*00c0*/ 	.word	0x00000cb0


	//   ....[2]....
        /*00c4*/ 	.word	0x000012a0


	//   ....[3]....
        /*00c8*/ 	.word	0x000015d0


	//   ....[4]....
        /*00cc*/ 	.word	0x00001700


	//----- nvinfo : EIATTR_CRS_STACK_SIZE
	.align		4
.L_18:
        /*00d0*/ 	.byte	0x04, 0x1e
        /*00d2*/ 	.short	(.L_20 - .L_19)
.L_19:
        /*00d4*/ 	.word	0x00000000


	//----- nvinfo : EIATTR_CBANK_PARAM_SIZE
	.align		4
.L_20:
        /*00d8*/ 	.byte	0x03, 0x19
        /*00da*/ 	.short	0x000c


	//----- nvinfo : EIATTR_PARAM_CBANK
	.align		4
        /*00dc*/ 	.byte	0x04, 0x0a
        /*00de*/ 	.short	(.L_22 - .L_21)
	.align		4
.L_21:
        /*00e0*/ 	.word	index@(.nv.constant0._Z17gpu_print_elementP2lli)
        /*00e4*/ 	.short	0x0380
        /*00e6*/ 	.short	0x000c


	//----- nvinfo : EIATTR_SW_WAR
	.align		4
.L_22:
        /*00e8*/ 	.byte	0x04, 0x36
        /*00ea*/ 	.short	(.L_24 - .L_23)
.L_23:
        /*00ec*/ 	.word	0x00000008
.L_24:


//--------------------- .nv.callgraph             --------------------------
	.section	.nv.callgraph,"",@"SHT_CUDA_CALLGRAPH"
	.align	4
	.sectionentsize	8
	.align		4
        /*0000*/ 	.word	0x00000000
	.align		4
        /*0004*/ 	.word	0xffffffff
	.align		4
        /*0008*/ 	.word	index@(_Z17gpu_print_elementP2lli)
	.align		4
        /*000c*/ 	.word	index@(vprintf)
	.align		4
        /*0010*/ 	.word	0x00000000
	.align		4
        /*0014*/ 	.word	0xfffffffe
	.align		4
        /*0018*/ 	.word	0x00000000
	.align		4
        /*001c*/ 	.word	0xfffffffd
	.align		4
        /*0020*/ 	.word	0x00000000
	.align		4
        /*0024*/ 	.word	0xfffffffc


//--------------------- .nv.constant4             --------------------------
	.section	.nv.constant4,"a",@progbits
	.align	8
	.align		8
.nv.constant4:
        /*0000*/ 	.dword	vprintf
	.align		8
        /*0008*/ 	.dword	$str


//--------------------- .text._Z17gpu_print_elementP2lli --------------------------
	.section	.text._Z17gpu_print_elementP2lli,"ax",@progbits
	.align	128
        .global         _Z17gpu_print_elementP2lli
        .type           _Z17gpu_print_elementP2lli,@function
        .size           _Z17gpu_print_elementP2lli,(.L_x_35 - _Z17gpu_print_elementP2lli)
        .other          _Z17gpu_print_elementP2lli,@"STO_CUDA_ENTRY STV_DEFAULT"
_Z17gpu_print_elementP2lli:
.text._Z17gpu_print_elementP2lli:
[----:B------:R-:W0:Y:S08]  /*0000*/  LDC R1, c[0x0][0x37c] ;  /* 0x0000df00ff017b82 */ /* 0x000e300000000800 */
[----:B------:R-:W1:Y:S01]  /*0010*/  LDC R18, c[0x0][0x388] ;  /* 0x0000e200ff127b82 */ /* 0x000e620000000800 */
[----:B------:R-:W2:Y:S01]  /*0020*/  LDCU UR4, c[0x0][0x2f8] ;  /* 0x00005f00ff0477ac */ /* 0x000ea20008000800 */
[----:B0-----:R-:W-:Y:S01]  /*0030*/  VIADD R1, R1, 0xfffffff8 ;  /* 0xfffffff801017836 */ /* 0x001fe20000000000 */
[----:B------:R-:W0:Y:S04]  /*0040*/  LDCU UR5, c[0x0][0x2fc] ;  /* 0x00005f80ff0577ac */ /* 0x000e280008000800 */
[----:B--2---:R-:W-:-:S02]  /*0050*/  IADD3 R22, P0, PT, R1, UR4, RZ ;  /* 0x0000000401167c10 */ /* 0x004fc4000ff1e0ff */
[----:B-1----:R-:W-:-:S13]  /*0060*/  ISETP.GE.AND P1, PT, R18, 0x1, PT ;  /* 0x000000011200780c */ /* 0x002fda0003f26270 */
[----:B0-----:R-:W-:Y:S05]  /*0070*/  @!P1 EXIT ;  /* 0x000000000000994d */ /* 0x001fea0003800000 */
[----:B------:R-:W0:Y:S01]  /*0080*/  LDCU.64 UR6, c[0x0][0x380] ;  /* 0x00007000ff0677ac */ /* 0x000e220008000a00 */
[C---:B------:R-:W-:Y:S01]  /*0090*/  ISETP.GE.U32.AND P1, PT, R18.reuse, 0x10, PT ;  /* 0x000000101200780c */ /* 0x040fe20003f26070 */
[----:B------:R-:W-:Y:S01]  /*00a0*/  IMAD.X R19, RZ, RZ, UR5, P0 ;  /* 0x00000005ff137e24 */ /* 0x000fe200080e06ff */
[----:B------:R-:W-:Y:S01]  /*00b0*/  LOP3.LUT R23, R18, 0xf, RZ, 0xc0, !PT ;  /* 0x0000000f12177812 */ /* 0x000fe200078ec0ff */
[----:B------:R-:W1:Y:S01]  /*00c0*/  LDCU.64 UR36, c[0x0][0x358] ;  /* 0x00006b00ff2477ac */ /* 0x000e620008000a00 */
[----:B0-----:R-:W-:Y:S01]  /*00d0*/  IMAD.U32 R16, RZ, RZ, UR6 ;  /* 0x00000006ff107e24 */ /* 0x001fe2000f8e00ff */
[----:B------:R-:W-:-:S08]  /*00e0*/  MOV R17, UR7 ;  /* 0x0000000700117c02 */ /* 0x000fd00008000f00 */
[----:B------:R-:W-:Y:S05]  /*00f0*/  @!P1 BRA `(.L_x_0) ;  /* 0x0000000800e89947 */ /* 0x000fea0003800000 */
[----:B------:R-:W-:Y:S01]  /*0100*/  LOP3.LUT R18, R18, 0x7ffffff0, RZ, 0xc0, !PT ;  /* 0x7ffffff012127812 */ /* 0x000fe200078ec0ff */
[----:B------:R-:W-:Y:S04]  /*0110*/  BSSY.RECONVERGENT B6, `(.L_x_0) ;  /* 0x00000b8000067945 */ /* 0x000fe80003800200 */
[----:B------:R-:W-:-:S07]  /*0120*/  IMAD.MOV R18, RZ, RZ, -R18 ;  /* 0x000000ffff127224 */ /* 0x000fce00078e0a12 */
.L_x_17:
[----:B-1---5:R-:W2:Y:S01]  /*0130*/  LD.E R0, desc[UR36][R16.64] ;  /* 0x0000002410007980 */ /* 0x022ea2000c101900 */
[----:B------:R-:W-:Y:S01]  /*0140*/  MOV R2, 0x0 ;  /* 0x0000000000027802 */ /* 0x000fe20000000f00 */
[----:B------:R-:W0:Y:S01]  /*0150*/  LDCU.64 UR4, c[0x4][0x8] ;  /* 0x01000100ff0477ac */ /* 0x000e220008000a00 */
[----:B------:R-:W-:Y:S02]  /*0160*/  VIADD R18, R18, 0x10 ;  /* 0x0000001012127836 */ /* 0x000fe40000000000 */
[----:B------:R1:W3:Y:S01]  /*0170*/  LDC.64 R8, c[0x4][R2] ;  /* 0x0100000002087b82 */ /* 0x0002e20000000a00 */
[----:B------:R-:W-:Y:S02]  /*0180*/  IMAD.MOV.U32 R6, RZ, RZ, R22 ;  /* 0x000000ffff067224 */ /* 0x000fe400078e0016 */
[----:B------:R-:W-:Y:S01]  /*0190*/  ISETP.NE.AND P0, PT, R18, RZ, PT ;  /* 0x000000ff1200720c */ /* 0x000fe20003f05270 */
[----:B------:R-:W-:-:S03]  /*01a0*/  IMAD.MOV.U32 R7, RZ, RZ, R19 ;  /* 0x000000ffff077224 */ /* 0x000fc600078e0013 */
[----:B------:R-:W-:Y:S01]  /*01b0*/  P2R R24, PR, RZ, 0x1 ;  /* 0x00000001ff187803 */ /* 0x000fe20000000000 */
[----:B0-----:R-:W-:Y:S01]  /*01c0*/  IMAD.U32 R4, RZ, RZ, UR4 ;  /* 0x00000004ff047e24 */ /* 0x001fe2000f8e00ff */
[----:B------:R-:W-:Y:S01]  /*01d0*/  MOV R5, UR5 ;  /* 0x0000000500057c02 */ /* 0x000fe20008000f00 */
[----:B--23--:R1:W-:Y:S06]  /*01e0*/  STL [R1], R0 ;  /* 0x0000000001007387 */ /* 0x00c3ec0000100800 */
[----:B------:R-:W-:-:S07]  /*01f0*/  LEPC R20, `(.L_x_1) ;  /* 0x000000001014794e */ /* 0x000fce0000000000 */
[----:B-1----:R-:W-:Y:S05]  /*0200*/  CALL.ABS.NOINC R8 ;  /* 0x0000000008007343 */ /* 0x002fea0003c00000 */
.L_x_1:
[----:B------:R-:W2:Y:S01]  /*0210*/  LD.E.64 R16, desc[UR36][R16.64+0x8] ;  /* 0x0000082410107980 */ /* 0x000ea2000c101b00 */
[----:B------:R-:W0:Y:S03]  /*0220*/  LDCU.64 UR4, c[0x4][0x8] ;  /* 0x01000100ff0477ac */ /* 0x000e260008000a00 */
[----:B--2---:R-:W2:Y:S01]  /*0230*/  LD.E R0, desc[UR36][R16.64] ;  /* 0x0000002410007980 */ /* 0x004ea2000c101900 */
[----:B------:R1:W3:Y:S01]  /*0240*/  LDC.64 R8, c[0x4][R2] ;  /* 0x0100000002087b82 */ /* 0x0002e20000000a00 */
[----:B0-----:R-:W-:Y:S01]  /*0250*/  IMAD.U32 R4, RZ, RZ, UR4 ;  /* 0x00000004ff047e24 */ /* 0x001fe2000f8e00ff */
[----:B------:R-:W-:Y:S01]  /*0260*/  MOV R5, UR5 ;  /* 0x0000000500057c02 */ /* 0x000fe20008000f00 */
[----:B------:R-:W-:Y:S02]  /*0270*/  IMAD.MOV.U32 R6, RZ, RZ, R22 ;  /* 0x000000ffff067224 */ /* 0x000fe400078e0016 */
[----:B------:R-:W-:Y:S01]  /*0280*/  IMAD.MOV.U32 R7, RZ, RZ, R19 ;  /* 0x000000ffff077224 */ /* 0x000fe200078e0013 */
[----:B--23--:R1:W-:Y:S06]  /*0290*/  STL [R1], R0 ;  /* 0x0000000001007387 */ /* 0x00c3ec0000100800 */
[----:B------:R-:W-:-:S07]  /*02a0*/  LEPC R20, `(.L_x_2) ;  /* 0x000000001014794e */ /* 0x000fce0000000000 */
[----:B-1----:R-:W-:Y:S05]  /*02b0*/  CALL.ABS.NOINC R8 ;  /* 0x0000000008007343 */ /* 0x002fea0003c00000 */
.L_x_2:
        /* <DEDUP_REMOVED lines=11> */
.L_x_3:
        /* <DEDUP_REMOVED lines=11> */
.L_x_4:
        /* <DEDUP_REMOVED lines=11> */
.L_x_5:
        /* <DEDUP_REMOVED lines=11> */
.L_x_6:
        /* <DEDUP_REMOVED lines=11> */
.L_x_7:
        /* <DEDUP_REMOVED lines=11> */
.L_x_8:
[----:B------:R-:W2:Y:S01]  /*06e0*/  LD.E.64 R16, desc[UR36][R16.64+0x8] ;  /* 0x0000082410107980 */ /* 0x000ea2000c101b00 */
[----:B------:R-:W0:Y:S03]  /*06f0*/  LDCU.64 UR4, c[0x4][0x8] ;  /* 0x01000100ff0477ac */ /* 0x000e260008000a00 */
[----:B--2---:R-:W2:Y:S01]  /*0700*/  LD.E R0, desc[UR36][R16.64] ;  /* 0x0000002410007980 */ /* 0x004ea2000c101900 */
[----:B------:R1:W3:Y:S01]  /*0710*/  LDC.64 R8, c[0x4][R2] ;  /* 0x0100000002087b82 */ /* 0x0002e20000000a00 */
[----:B0-----:R-:W-:Y:S01]  /*0720*/  MOV R4, UR4 ;  /* 0x0000000400047c02 */ /* 0x001fe20008000f00 */
[----:B------:R-:W-:Y:S01]  /*0730*/  IMAD.U32 R5, RZ, RZ, UR5 ;  /* 0x00000005ff057e24 */ /* 0x000fe2000f8e00ff */
[----:B------:R-:W-:Y:S01]  /*0740*/  MOV R7, R19 ;  /* 0x0000001300077202 */ /* 0x000fe20000000f00 */
[----:B------:R-:W-:Y:S01]  /*0750*/  IMAD.MOV.U32 R6, RZ, RZ, R22 ;  /* 0x000000ffff067224 */ /* 0x000fe200078e0016 */
[----:B--23--:R1:W-:Y:S06]  /*0760*/  STL [R1], R0 ;  /* 0x0000000001007387 */ /* 0x00c3ec0000100800 */
[----:B------:R-:W-:-:S07]  /*0770*/  LEPC R20, `(.L_x_9) ;  /* 0x000000001014794e */ /* 0x000fce0000000000 */
[----:B-1----:R-:W-:Y:S05]  /*0780*/  CALL.ABS.NOINC R8 ;  /* 0x0000000008007343 */ /* 0x002fea0003c00000 */
.L_x_9:
[----:B------:R-:W2:Y:S01]  /*0790*/  LD.E.64 R16, desc[UR36][R16.64+0x8] ;  /* 0x0000082410107980 */ /* 0x000ea2000c101b00 */
[----:B------:R-:W0:Y:S03]  /*07a0*/  LDCU.64 UR4, c[0x4][0x8] ;  /* 0x01000100ff0477ac */ /* 0x000e260008000a00 */
[----:B--2---:R-:W2:Y:S01]  /*07b0*/  LD.E R0, desc[UR36][R16.64] ;  /* 0x0000002410007980 */ /* 0x004ea2000c101900 */
[----:B------:R1:W3:Y:S01]  /*07c0*/  LDC.64 R8, c[0x4][R2] ;  /* 0x0100000002087b82 */ /* 0x0002e20000000a00 */
[----:B0-----:R-:W-:Y:S01]  /*07d0*/  IMAD.U32 R4, RZ, RZ, UR4 ;  /* 0x00000004ff047e24 */ /* 0x001fe2000f8e00ff */
[----:B------:R-:W-:Y:S01]  /*07e0*/  MOV R6, R22 ;  /* 0x0000001600067202 */ /* 0x000fe20000000f00 */
[----:B------:R-:W-:Y:S02]  /*07f0*/  IMAD.U32 R5, RZ, RZ, UR5 ;  /* 0x00000005ff057e24 */ /* 0x000fe4000f8e00ff */
[----:B------:R-:W-:Y:S01]  /*0800*/  IMAD.MOV.U32 R7, RZ, RZ, R19 ;  /* 0x000000ffff077224 */ /* 0x000fe200078e0013 */
[----:B--23--:R1:W-:Y:S06]  /*0810*/  STL [R1], R0 ;  /* 0x0000000001007387 */ /* 0x00c3ec0000100800 */
[----:B------:R-:W-:-:S07]  /*0820*/  LEPC R20, `(.L_x_10) ;  /* 0x000000001014794e */ /* 0x000fce0000000000 */
[----:B-1----:R-:W-:Y:S05]  /*0830*/  CALL.ABS.NOINC R8 ;  /* 0x0000000008007343 */ /* 0x002fea0003c00000 */
.L_x_10:
        /* <DEDUP_REMOVED lines=11> */
.L_x_11:
        /* <DEDUP_REMOVED lines=11> */
.L_x_12:
        /* <DEDUP_REMOVED lines=11> */
.L_x_13:
        /* <DEDUP_REMOVED lines=11> */
.L_x_14:
        /* <DEDUP_REMOVED lines=11> */
.L_x_15:
[----:B------:R-:W2:Y:S01]  /*0bb0*/  LD.E.64 R16, desc[UR36][R16.64+0x8] ;  /* 0x0000082410107980 */ /* 0x000ea2000c101b00 */
[----:B------:R-:W0:Y:S03]  /*0bc0*/  LDCU.64 UR4, c[0x4][0x8] ;  /* 0x01000100ff0477ac */ /* 0x000e260008000a00 */
[----:B--2---:R-:W2:Y:S01]  /*0bd0*/  LD.E R0, desc[UR36][R16.64] ;  /* 0x0000002410007980 */ /* 0x004ea2000c101900 */
[----:B------:R-:W1:Y:S01]  /*0be0*/  LDC.64 R2, c[0x4][R2] ;  /* 0x0100000002027b82 */ /* 0x000e620000000a00 */
[----:B0-----:R-:W-:Y:S01]  /*0bf0*/  IMAD.U32 R4, RZ, RZ, UR4 ;  /* 0x00000004ff047e24 */ /* 0x001fe2000f8e00ff */
[----:B------:R-:W-:Y:S01]  /*0c00*/  MOV R6, R22 ;  /* 0x0000001600067202 */ /* 0x000fe20000000f00 */
[----:B------:R-:W-:Y:S02]  /*0c10*/  IMAD.U32 R5, RZ, RZ, UR5 ;  /* 0x00000005ff057e24 */ /* 0x000fe4000f8e00ff */
[----:B------:R-:W-:Y:S01]  /*0c20*/  IMAD.MOV.U32 R7, RZ, RZ, R19 ;  /* 0x000000ffff077224 */ /* 0x000fe200078e0013 */
[----:B-12---:R0:W-:Y:S06]  /*0c30*/  STL [R1], R0 ;  /* 0x0000000001007387 */ /* 0x0061ec0000100800 */
[----:B------:R-:W-:-:S07]  /*0c40*/  LEPC R20, `(.L_x_16) ;  /* 0x000000001014794e */ /* 0x000fce0000000000 */
[----:B0-----:R-:W-:Y:S05]  /*0c50*/  CALL.ABS.NOINC R2 ;  /* 0x0000000002007343 */ /* 0x001fea0003c00000 */
.L_x_16:
[----:B------:R-:W5:Y:S01]  /*0c60*/  LD.E.64 R16, desc[UR36][R16.64+0x8] ;  /* 0x0000082410107980 */ /* 0x000f62000c101b00 */
[----:B------:R-:W-:-:S13]  /*0c70*/  ISETP.NE.AND P6, PT, R24, RZ, PT ;  /* 0x000000ff1800720c */ /* 0x000fda0003fc5270 */
[----:B------:R-:W-:Y:S05]  /*0c80*/  @P6 BRA `(.L_x_17) ;  /* 0xfffffff400286947 */ /* 0x000fea000383ffff */
[----:B------:R-:W-:Y:S05]  /*0c90*/  BSYNC.RECONVERGENT B6 ;  /* 0x0000000000067941 */ /* 0x000fea0003800200 */
.L_x_0:
[----:B------:R-:W-:-:S13]  /*0ca0*/  ISETP.NE.AND P0, PT, R23, RZ, PT ;  /* 0x000000ff1700720c */ /* 0x000fda0003f05270 */
[----:B-1----:R-:W-:Y:S05]  /*0cb0*/  @!P0 EXIT ;  /* 0x000000000000894d */ /* 0x002fea0003800000 */
[----:B------:R-:W0:Y:S01]  /*0cc0*/  LDC R18, c[0x0][0x388] ;  /* 0x0000e200ff127b82 */ /* 0x000e220000000800 */
[----:B------:R-:W-:Y:S02]  /*0cd0*/  ISETP.GE.U32.AND P0, PT, R23, 0x8, PT ;  /* 0x000000081700780c */ /* 0x000fe40003f06070 */
[----:B0-----:R-:W-:-:S11]  /*0ce0*/  LOP3.LUT R18, R18, 0x7, RZ, 0xc0, !PT ;  /* 0x0000000712127812 */ /* 0x001fd600078ec0ff */
[----:B------:R-:W-:Y:S05]  /*0cf0*/  @!P0 BRA `(.L_x_18) ;  /* 0x0000000400648947 */ /* 0x000fea0003800000 */
[----:B-----5:R-:W2:Y:S01]  /*0d00*/  LD.E R0, desc[UR36][R16.64] ;  /* 0x0000002410007980 */ /* 0x020ea2000c101900 */
[----:B------:R-:W-:Y:S01]  /*0d10*/  MOV R2, 0x0 ;  /* 0x0000000000027802 */ /* 0x000fe20000000f00 */
[----:B------:R-:W0:Y:S01]  /*0d20*/  LDCU.64 UR4, c[0x4][0x8] ;  /* 0x01000100ff0477ac */ /* 0x000e220008000a00 */
[----:B------:R-:W-:Y:S02]  /*0d30*/  IMAD.MOV.U32 R6, RZ, RZ, R22 ;  /* 0x000000ffff067224 */ /* 0x000fe400078e0016 */
[----:B------:R1:W3:Y:S01]  /*0d40*/  LDC.64 R8, c[0x4][R2] ;  /* 0x0100000002087b82 */ /* 0x0002e20000000a00 */
[----:B------:R-:W-:Y:S02]  /*0d50*/  IMAD.MOV.U32 R7, RZ, RZ, R19 ;  /* 0x000000ffff077224 */ /* 0x000fe400078e0013 */
[----:B0-----:R-:W-:Y:S01]  /*0d60*/  IMAD.U32 R4, RZ, RZ, UR4 ;  /* 0x00000004ff047e24 */ /* 0x001fe2000f8e00ff */
[----:B------:R-:W-:Y:S01]  /*0d70*/  MOV R5, UR5 ;  /* 0x0000000500057c02 */ /* 0x000fe20008000f00 */
[----:B--23--:R1:W-:Y:S06]  /*0d80*/  STL [R1], R0 ;  /* 0x0000000001007387 */ /* 0x00c3ec0000100800 */
[----:B------:R-:W-:-:S07]  /*0d90*/  LEPC R20, `(.L_x_19) ;  /* 0x000000001014794e */ /* 0x000fce0000000000 */
[----:B-1----:R-:W-:Y:S05]  /*0da0*/  CALL.ABS.NOINC R8 ;  /* 0x0000000008007343 */ /* 0x002fea0003c00000 */
.L_x_19:
        /* <DEDUP_REMOVED lines=11> */
.L_x_20:
        /* <DEDUP_REMOVED lines=11> */
.L_x_21:
        /* <DEDUP_REMOVED lines=11> */
.L_x_22:
        /* <DEDUP_REMOVED lines=11> */
.L_x_23:
        /* <DEDUP_REMOVED lines=11> */
.L_x_24:
        /* <DEDUP_REMOVED lines=11> */
.L_x_25:
[----:B------:R-:W2:Y:S01]  /*11d0*/  LD.E.64 R16, desc[UR36][R16.64+0x8] ;  /* 0x0000082410107980 */ /* 0x000ea2000c101b00 */
[----:B------:R-:W0:Y:S03]  /*11e0*/  LDCU.64 UR4, c[0x4][0x8] ;  /* 0x01000100ff0477ac */ /* 0x000e260008000a00 */
[----:B--2---:R-:W2:Y:S01]  /*11f0*/  LD.E R0, desc[UR36][R16.64] ;  /* 0x0000002410007980 */ /* 0x004ea2000c101900 */
[----:B------:R-:W1:Y:S01]  /*1200*/  LDC.64 R2, c[0x4][R2] ;  /* 0x0100000002027b82 */ /* 0x000e620000000a00 */
[----:B0-----:R-:W-:Y:S01]  /*1210*/  MOV R4, UR4 ;  /* 0x0000000400047c02 */ /* 0x001fe20008000f00 */
[----:B------:R-:W-:Y:S01]  /*1220*/  IMAD.U32 R5, RZ, RZ, UR5 ;  /* 0x00000005ff057e24 */ /* 0x000fe2000f8e00ff */
[----:B------:R-:W-:Y:S01]  /*1230*/  MOV R7, R19 ;  /* 0x0000001300077202 */ /* 0x000fe20000000f00 */
[----:B------:R-:W-:Y:S01]  /*1240*/  IMAD.MOV.U32 R6, RZ, RZ, R22 ;  /* 0x000000ffff067224 */ /* 0x000fe200078e0016 */
[----:B-12---:R0:W-:Y:S06]  /*1250*/  STL [R1], R0 ;  /* 0x0000000001007387 */ /* 0x0061ec0000100800 */
[----:B------:R-:W-:-:S07]  /*1260*/  LEPC R20, `(.L_x_26) ;  /* 0x000000001014794e */ /* 0x000fce0000000000 */
[----:B0-----:R-:W-:Y:S05]  /*1270*/  CALL.ABS.NOINC R2 ;  /* 0x0000000002007343 */ /* 0x001fea0003c00000 */
.L_x_26:
[----:B------:R-:W5:Y:S02]  /*1280*/  LD.E.64 R16, desc[UR36][R16.64+0x8] ;  /* 0x0000082410107980 */ /* 0x000f64000c101b00 */
.L_x_18:
[----:B------:R-:W-:-:S13]  /*1290*/  ISETP.NE.AND P0, PT, R18, RZ, PT ;  /* 0x000000ff1200720c */ /* 0x000fda0003f05270 */
[----:B------:R-:W-:Y:S05]  /*12a0*/  @!P0 EXIT ;  /* 0x000000000000894d */ /* 0x000fea0003800000 */
[----:B------:R-:W0:Y:S01]  /*12b0*/  LDC R0, c[0x0][0x388] ;  /* 0x0000e200ff007b82 */ /* 0x000e220000000800 */
[----:B------:R-:W-:Y:S02]  /*12c0*/  ISETP.GE.U32.AND P0, PT, R18, 0x4, PT ;  /* 0x000000041200780c */ /* 0x000fe40003f06070 */
[----:B0-----:R-:W-:-:S11]  /*12d0*/  LOP3.LUT R18, R0, 0x3, RZ, 0xc0, !PT ;  /* 0x0000000300127812 */ /* 0x001fd600078ec0ff */
[----:B------:R-:W-:Y:S05]  /*12e0*/  @!P0 BRA `(.L_x_27) ;  /* 0x0000000000b48947 */ /* 0x000fea0003800000 */
[----:B-----5:R-:W2:Y:S01]  /*12f0*/  LD.E R0, desc[UR36][R16.64] ;  /* 0x0000002410007980 */ /* 0x020ea2000c101900 */
[----:B------:R-:W-:Y:S01]  /*1300*/  MOV R2, 0x0 ;  /* 0x0000000000027802 */ /* 0x000fe20000000f00 */
[----:B------:R-:W0:Y:S01]  /*1310*/  LDCU.64 UR4, c[0x4][0x8] ;  /* 0x01000100ff0477ac */ /* 0x000e220008000a00 */
[----:B------:R-:W-:Y:S01]  /*1320*/  MOV R6, R22 ;  /* 0x0000001600067202 */ /* 0x000fe20000000f00 */
[----:B------:R-:W-:Y:S01]  /*1330*/  IMAD.MOV.U32 R7, RZ, RZ, R19 ;  /* 0x000000ffff077224 */ /* 0x000fe200078e0013 */
[----:B------:R1:W3:Y:S01]  /*1340*/  LDC.64 R8, c[0x4][R2] ;  /* 0x0100000002087b82 */ /* 0x0002e20000000a00 */
[----:B0-----:R-:W-:Y:S02]  /*1350*/  IMAD.U32 R4, RZ, RZ, UR4 ;  /* 0x00000004ff047e24 */ /* 0x001fe4000f8e00ff */
[----:B------:R-:W-:Y:S01]  /*1360*/  IMAD.U32 R5, RZ, RZ, UR5 ;  /* 0x00000005ff057e24 */ /* 0x000fe2000f8e00ff */
[----:B--23--:R1:W-:Y:S06]  /*1370*/  STL [R1], R0 ;  /* 0x0000000001007387 */ /* 0x00c3ec0000100800 */
[----:B------:R-:W-:-:S07]  /*1380*/  LEPC R20, `(.L_x_28) ;  /* 0x000000001014794e */ /* 0x000fce0000000000 */
[----:B-1----:R-:W-:Y:S05]  /*1390*/  CALL.ABS.NOINC R8 ;  /* 0x0000000008007343 */ /* 0x002fea0003c00000 */
.L_x_28:
        /* <DEDUP_REMOVED lines=11> */
.L_x_29:
        /* <DEDUP_REMOVED lines=11> */
.L_x_30:
        /* <DEDUP_REMOVED lines=11> */
.L_x_31:
[----:B------:R-:W5:Y:S02]  /*15b0*/  LD.E.64 R16, desc[UR36][R16.64+0x8] ;  /* 0x0000082410107980 */ /* 0x000f64000c101b00 */
.L_x_27:
[----:B------:R-:W-:-:S13]  /*15c0*/  ISETP.NE.AND P0, PT, R18, RZ, PT ;  /* 0x000000ff1200720c */ /* 0x000fda0003f05270 */
[----:B------:R-:W-:Y:S05]  /*15d0*/  @!P0 EXIT ;  /* 0x000000000000894d */ /* 0x000fea0003800000 */
[----:B------:R-:W-:-:S07]  /*15e0*/  IMAD.MOV R18, RZ, RZ, -R18 ;  /* 0x000000ffff127224 */ /* 0x000fce00078e0a12 */
.L_x_33:
[----:B-----5:R-:W2:Y:S01]  /*15f0*/  LD.E R0, desc[UR36][R16.64] ;  /* 0x0000002410007980 */ /* 0x020ea2000c101900 */
[----:B------:R-:W-:Y:S01]  /*1600*/  MOV R2, 0x0 ;  /* 0x0000000000027802 */ /* 0x000fe20000000f00 */
[----:B------:R-:W0:Y:S01]  /*1610*/  LDCU.64 UR4, c[0x4][0x8] ;  /* 0x01000100ff0477ac */ /* 0x000e220008000a00 */
[----:B------:R-:W-:Y:S01]  /*1620*/  IADD3 R18, PT, PT, R18, 0x1, RZ ;  /* 0x0000000112127810 */ /* 0x000fe20007ffe0ff */
[----:B------:R-:W-:Y:S01]  /*1630*/  IMAD.MOV.U32 R7, RZ, RZ, R19 ;  /* 0x000000ffff077224 */ /* 0x000fe200078e0013 */
[----:B------:R-:W-:Y:S02]  /*1640*/  MOV R6, R22 ;  /* 0x0000001600067202 */ /* 0x000fe40000000f00 */
[----:B------:R-:W1:Y:S01]  /*1650*/  LDC.64 R2, c[0x4][R2] ;  /* 0x0100000002027b82 */ /* 0x000e620000000a00 */
[----:B------:R-:W-:-:S04]  /*1660*/  ISETP.NE.AND P0, PT, R18, RZ, PT ;  /* 0x000000ff1200720c */ /* 0x000fc80003f05270 */
[----:B------:R-:W-:Y:S01]  /*1670*/  P2R R23, PR, RZ, 0x1 ;  /* 0x00000001ff177803 */ /* 0x000fe20000000000 */
[----:B0-----:R-:W-:Y:S02]  /*1680*/  IMAD.U32 R4, RZ, RZ, UR4 ;  /* 0x00000004ff047e24 */ /* 0x001fe4000f8e00ff */
[----:B------:R-:W-:Y:S01]  /*1690*/  IMAD.U32 R5, RZ, RZ, UR5 ;  /* 0x00000005ff057e24 */ /* 0x000fe2000f8e00ff */
[----:B-12---:R0:W-:Y:S06]  /*16a0*/  STL [R1], R0 ;  /* 0x0000000001007387 */ /* 0x0061ec0000100800 */
[----:B------:R-:W-:-:S07]  /*16b0*/  LEPC R20, `(.L_x_32) ;  /* 0x000000001014794e */ /* 0x000fce0000000000 */
[----:B0-----:R-:W-:Y:S05]  /*16c0*/  CALL.ABS.NOINC R2 ;  /* 0x0000000002007343 */ /* 0x001fea0003c00000 */
.L_x_32:
[----:B------:R-:W5:Y:S01]  /*16d0*/  LD.E.64 R16, desc[UR36][R16.64+0x8] ;  /* 0x0000082410107980 */ /* 0x000f62000c101b00 */
[----:B------:R-:W-:-:S13]  /*16e0*/  ISETP.NE.AND P6, PT, R23, RZ, PT ;  /* 0x000000ff1700720c */ /* 0x000fda0003fc5270 */
[----:B------:R-:W-:Y:S05]  /*16f0*/  @P6 BRA `(.L_x_33) ;  /* 0xfffffffc00bc6947 */ /* 0x000fea000383ffff */
[----:B------:R-:W-:Y:S05]  /*1700*/  EXIT ;  /* 0x000000000000794d */ /* 0x000fea0003800000 */
.L_x_34:
[----:B------:R-:W-:-:S00]  /*1710*/  BRA `(.L_x_34) ;  /* 0xfffffffc00fc7947 */ /* 0x000fc0000383ffff */
[----:B------:R-:W-:-:S00]  /*1720*/  NOP ;  /* 0x0000000000007918 */ /* 0x000fc00000000000 */
        /* <DEDUP_REMOVED lines=13> */
.L_x_35:


//--------------------- .nv.global.init           --------------------------
	.section	.nv.global.init,"aw",@progbits
.nv.global.init:
	.type		$str,@object
	.size		$str,(.L_0 - $str)
$str:
        /*0000*/ 	.byte	0x6b, 0x65, 0x79, 0x20, 0x3d, 0x20, 0x25, 0x64, 0x0a, 0x00
.L_0:


//--------------------- .nv.shared.reserved.0     --------------------------
	.section	.nv.shared.reserved.0,"aw",@nobits
	.weak		__nv_reservedSMEM_offset_0_alias
	.size		__nv_reservedSMEM_offset_0_alias, 0, 64
	.other		__nv_reservedSMEM_offset_0_alias,@"STO_CUDA_RESERVED_SHARED STV_DEFAULT"
__nv_reservedSMEM_offset_0_alias:
	.zero		0
	.zero		64


//--------------------- .nv.constant0._Z17gpu_print_elementP2lli --------------------------
	.section	.nv.constant0._Z17gpu_print_elementP2lli,"a",@progbits
	.sectionflags	@""
	.align	4
.nv.constant0._Z17gpu_print_elementP2lli:
	.zero		908


//--------------------- SYMBOLS --------------------------

	.type		.nv.reservedSmem.offset0,@object
	.size		.nv.reservedSmem.offset0,0x4
	.type		vprintf,@function
